//
// Generated by NVIDIA NVVM Compiler
//
// Compiler Build ID: CL-36424714
// Cuda compilation tools, release 13.0, V13.0.88
// Based on NVVM 20.0.0
//

.version 9.0
.target sm_100
.address_size 64

	// .globl	_Z14hello_from_gpuv
.extern .func  (.param .b32 func_retval0) vprintf
(
	.param .b64 vprintf_param_0,
	.param .b64 vprintf_param_1
)
;
.global .align 1 .b8 $str[51] = {72, 101, 108, 108, 111, 32, 102, 114, 111, 109, 32, 98, 108, 111, 99, 107, 32, 37, 100, 44, 32, 116, 104, 114, 101, 97, 100, 32, 37, 100, 44, 32, 103, 108, 111, 98, 97, 108, 32, 116, 104, 114, 101, 97, 100, 32, 37, 100, 33, 10};

.visible .entry _Z14hello_from_gpuv()
{
	.local .align 8 .b8 	__local_depot0[16];
	.reg .b64 	%SP;
	.reg .b64 	%SPL;
	.reg .b32 	%r<7>;
	.reg .b64 	%rd<5>;

	mov.u64 	%SPL, __local_depot0;
	cvta.local.u64 	%SP, %SPL;
	add.u64 	%rd1, %SP, 0;
	add.u64 	%rd2, %SPL, 0;
	mov.u32 	%r1, %ctaid.x;
	mov.u32 	%r2, %tid.x;
	mov.u32 	%r3, %ntid.x;
	mad.lo.s32 	%r4, %r1, %r3, %r2;
	st.local.v2.u32 	[%rd2], {%r1, %r2};
	st.local.u32 	[%rd2+8], %r4;
	mov.u64 	%rd3, $str;
	cvta.global.u64 	%rd4, %rd3;
	{ // callseq 0, 0
	.param .b64 param0;
	st.param.b64 	[param0], %rd4;
	.param .b64 param1;
	st.param.b64 	[param1], %rd1;
	.param .b32 retval0;
	call.uni (retval0), 
	vprintf, 
	(
	param0, 
	param1
	);
	ld.param.b32 	%r5, [retval0];
	} // callseq 0
	ret;

}


// ===== COMPILED SASS (sm_100) =====

	.target	sm_100

	.elftype	@"ET_EXEC"


//--------------------- .note.nv.tkinfo           --------------------------
	.section	.note.nv.tkinfo,"",@"SHT_NOTE"
	.sectionflags	@"SHF_NOTE_NV_TKINFO"
	.tkinfo
        /*0018*/ 	.word	0x00000002
        /*0030*/ 	.string	""
        /*0030*/ 	.string	"ptxas"
        /*0030*/ 	.string	"Cuda compilation tools, release 13.0, V13.0.88"
        /*0030*/ 	.string	"Build cuda_13.0.r13.0/compiler.36424714_0"
        /*0030*/ 	.string	"-arch sm_100 -m 64 "



//--------------------- .note.nv.cuinfo           --------------------------
	.section	.note.nv.cuinfo,"",@"SHT_NOTE"
	.sectionflags	@"SHF_NOTE_NV_CUINFO"
        /*0018*/ 	.short	0x0002
        /*001a*/ 	.short	0x0064
        /*001c*/ 	.short	0x0082
	.zero		2


//--------------------- .nv.info                  --------------------------
	.section	.nv.info,"",@"SHT_CUDA_INFO"
	.align	4


	//----- nvinfo : EIATTR_REGCOUNT
	.align		4
        /*0000*/ 	.byte	0x04, 0x2f
        /*0002*/ 	.short	(.L_2 - .L_1)
	.align		4
.L_1:
        /*0004*/ 	.word	index@(_Z14hello_from_gpuv)
        /*0008*/ 	.word	0x00000018


	//----- nvinfo : EIATTR_FRAME_SIZE
	.align		4
.L_2:
        /*000c*/ 	.byte	0x04, 0x11
        /*000e*/ 	.short	(.L_4 - .L_3)
	.align		4
.L_3:
        /*0010*/ 	.word	index@(_Z14hello_from_gpuv)
        /*0014*/ 	.word	0x00000010


	//----- nvinfo : EIATTR_MIN_STACK_SIZE
	.align		4
.L_4:
        /*0018*/ 	.byte	0x04, 0x12
        /*001a*/ 	.short	(.L_6 - .L_5)
	.align		4
.L_5:
        /*001c*/ 	.word	index@(_Z14hello_from_gpuv)
        /*0020*/ 	.word	0x00000010
.L_6:


//--------------------- .nv.compat                --------------------------
	.section	.nv.compat,"",@"SHT_CUDA_COMPAT_INFO"
	.align	4
        /*0000*/ 	.byte	0x02, 0x09, 0x00, 0x00, 0x02, 0x02, 0x01, 0x00, 0x02, 0x05, 0x05, 0x00, 0x03, 0x07, 0x01, 0x01
        /*0010*/ 	.byte	0x02, 0x03, 0x00, 0x00, 0x02, 0x06, 0x01, 0x00, 0x04, 0x0b, 0x08, 0x00, 0x09, 0x00, 0x00, 0x00
        /*0020*/ 	.byte	0x00, 0x00, 0x00, 0x00


//--------------------- .nv.info._Z14hello_from_gpuv --------------------------
	.section	.nv.info._Z14hello_from_gpuv,"",@"SHT_CUDA_INFO"
	.sectionflags	@""
	.align	4


	//----- nvinfo : EIATTR_CUDA_API_VERSION
	.align		4
        /*0000*/ 	.byte	0x04, 0x37
        /*0002*/ 	.short	(.L_8 - .L_7)
.L_7:
        /*0004*/ 	.word	0x00000082


	//----- nvinfo : EIATTR_SPARSE_MMA_MASK
	.align		4
.L_8:
        /*0008*/ 	.byte	0x03, 0x50
        /*000a*/ 	.short	0x0000


	//----- nvinfo : EIATTR_MAXREG_COUNT
	.align		4
        /*000c*/ 	.byte	0x03, 0x1b
        /*000e*/ 	.short	0x00ff


	//----- nvinfo : EIATTR_EXTERNS
	.align		4
        /*0010*/ 	.byte	0x04, 0x0f
        /*0012*/ 	.short	(.L_10 - .L_9)


	//   ....[0]....
	.align		4
.L_9:
        /*0014*/ 	.word	index@(vprintf)


	//----- nvinfo : EIATTR_MERCURY_ISA_VERSION
	.align		4
.L_10:
        /*0018*/ 	.byte	0x03, 0x5f
        /*001a*/ 	.short	0x0101


	//----- nvinfo : EIATTR_VRC_CTA_INIT_COUNT
	.align		4
        /*001c*/ 	.byte	0x02, 0x4a
	.zero		1
	.zero		1


	//----- nvinfo : EIATTR_SYSCALL_OFFSETS
	.align		4
        /*0020*/ 	.byte	0x04, 0x46
        /*0022*/ 	.short	(.L_12 - .L_11)


	//   ....[0]....
.L_11:
        /*0024*/ 	.word	0x00000120


	//----- nvinfo : EIATTR_EXIT_INSTR_OFFSETS
	.align		4
.L_12:
        /*0028*/ 	.byte	0x04, 0x1c
        /*002a*/ 	.short	(.L_14 - .L_13)


	//   ....[0]....
.L_13:
        /*002c*/ 	.word	0x00000130


	//----- nvinfo : EIATTR_SW_WAR
	.align		4
.L_14:
        /*0030*/ 	.byte	0x04, 0x36
        /*0032*/ 	.short	(.L_16 - .L_15)
.L_15:
        /*0034*/ 	.word	0x00000008
.L_16:


//--------------------- .nv.callgraph             --------------------------
	.section	.nv.callgraph,"",@"SHT_CUDA_CALLGRAPH"
	.align	4
	.sectionentsize	8
	.align		4
        /*0000*/ 	.word	0x00000000
	.align		4
        /*0004*/ 	.word	0xffffffff
	.align		4
        /*0008*/ 	.word	index@(_Z14hello_from_gpuv)
	.align		4
        /*000c*/ 	.word	index@(vprintf)
	.align		4
        /*0010*/ 	.word	0x00000000
	.align		4
        /*0014*/ 	.word	0xfffffffe
	.align		4
        /*0018*/ 	.word	0x00000000
	.align		4
        /*001c*/ 	.word	0xfffffffd
	.align		4
        /*0020*/ 	.word	0x00000000
	.align		4
        /*0024*/ 	.word	0xfffffffc


//--------------------- .nv.constant4             --------------------------
	.section	.nv.constant4,"a",@progbits
	.align	8
	.align		8
.nv.constant4:
        /*0000*/ 	.dword	vprintf
	.align		8
        /*0008*/ 	.dword	$str


//--------------------- .text._Z14hello_from_gpuv --------------------------
	.section	.text._Z14hello_from_gpuv,"ax",@progbits
	.align	128
        .global         _Z14hello_from_gpuv
        .type           _Z14hello_from_gpuv,@function
        .size           _Z14hello_from_gpuv,(.L_x_2 - _Z14hello_from_gpuv)
        .other          _Z14hello_from_gpuv,@"STO_CUDA_ENTRY STV_DEFAULT"
_Z14hello_from_gpuv:
.text._Z14hello_from_gpuv:
[----:B------:R-:W0:Y:S01]  /*0000*/  LDC R1, c[0x0][0x37c] ;  /* 0x0000df00ff017b82 */ /* 0x000e220000000800 */
[----:B------:R-:W1:Y:S01]  /*0010*/  S2R R8, SR_CTAID.X ;  /* 0x0000000000087919 */ /* 0x000e620000002500 */
[----:B------:R-:W2:Y:S01]  /*0020*/  LDCU UR5, c[0x0][0x2fc] ;  /* 0x00005f80ff0577ac */ /* 0x000ea20008000800 */
[----:B------:R-:W-:Y:S01]  /*0030*/  MOV R2, 0x0 ;  /* 0x0000000000027802 */ /* 0x000fe20000000f00 */
[----:B0-----:R-:W-:Y:S01]  /*0040*/  VIADD R1, R1, 0xfffffff0 ;  /* 0xfffffff001017836 */ /* 0x001fe20000000000 */
[----:B------:R-:W1:Y:S01]  /*0050*/  S2R R9, SR_TID.X ;  /* 0x0000000000097919 */ /* 0x000e620000002100 */
[----:B------:R-:W1:Y:S03]  /*0060*/  LDCU UR6, c[0x0][0x360] ;  /* 0x00006c00ff0677ac */ /* 0x000e660008000800 */
[----:B------:R-:W0:Y:S01]  /*0070*/  LDC.64 R2, c[0x4][R2] ;  /* 0x0100000002027b82 */ /* 0x000e220000000a00 */
[----:B------:R-:W3:Y:S02]  /*0080*/  LDCU UR4, c[0x0][0x2f8] ;  /* 0x00005f00ff0477ac */ /* 0x000ee40008000800 */
[----:B---3--:R-:W-:-:S05]  /*0090*/  IADD3 R6, P0, PT, R1, UR4, RZ ;  /* 0x0000000401067c10 */ /* 0x008fca000ff1e0ff */
[----:B--2---:R-:W-:Y:S02]  /*00a0*/  IMAD.X R7, RZ, RZ, UR5, P0 ;  /* 0x00000005ff077e24 */ /* 0x004fe400080e06ff */
[----:B-1----:R-:W-:Y:S01]  /*00b0*/  IMAD R0, R8, UR6, R9 ;  /* 0x0000000608007c24 */ /* 0x002fe2000f8e0209 */
[----:B------:R1:W-:Y:S01]  /*00c0*/  STL.64 [R1], R8 ;  /* 0x0000000801007387 */ /* 0x0003e20000100a00 */
[----:B------:R-:W2:Y:S03]  /*00d0*/  LDCU.64 UR6, c[0x4][0x8] ;  /* 0x01000100ff0677ac */ /* 0x000ea60008000a00 */
[----:B------:R1:W-:Y:S01]  /*00e0*/  STL [R1+0x8], R0 ;  /* 0x0000080001007387 */ /* 0x0003e20000100800 */
[----:B--2---:R-:W-:Y:S01]  /*00f0*/  IMAD.U32 R4, RZ, RZ, UR6 ;  /* 0x00000006ff047e24 */ /* 0x004fe2000f8e00ff */
[----:B01----:R-:W-:-:S07]  /*0100*/  MOV R5, UR7 ;  /* 0x0000000700057c02 */ /* 0x003fce0008000f00 */
[----:B------:R-:W-:-:S07]  /*0110*/  LEPC R20, `(.L_x_0) ;  /* 0x000000001014794e */ /* 0x000fce0000000000 */
[----:B------:R-:W-:Y:S05]  /*0120*/  CALL.ABS.NOINC R2 ;  /* 0x0000000002007343 */ /* 0x000fea0003c00000 */
.L_x_0:
[----:B------:R-:W-:Y:S05]  /*0130*/  EXIT ;  /* 0x000000000000794d */ /* 0x000fea0003800000 */
.L_x_1:
[----:B------:R-:W-:-:S00]  /*0140*/  BRA `(.L_x_1) ;  /* 0xfffffffc00fc7947 */ /* 0x000fc0000383ffff */
[----:B------:R-:W-:-:S00]  /*0150*/  NOP ;  /* 0x0000000000007918 */ /* 0x000fc00000000000 */
        /* <DEDUP_REMOVED lines=10> */
.L_x_2:


//--------------------- .nv.global.init           --------------------------
	.section	.nv.global.init,"aw",@progbits
.nv.global.init:
	.type		$str,@object
	.size		$str,(.L_0 - $str)
$str:
        /*0000*/ 	.byte	0x48, 0x65, 0x6c, 0x6c, 0x6f, 0x20, 0x66, 0x72, 0x6f, 0x6d, 0x20, 0x62, 0x6c, 0x6f, 0x63, 0x6b
        /*0010*/ 	.byte	0x20, 0x25, 0x64, 0x2c, 0x20, 0x74, 0x68, 0x72, 0x65, 0x61, 0x64, 0x20, 0x25, 0x64, 0x2c, 0x20
        /*0020*/ 	.byte	0x67, 0x6c, 0x6f, 0x62, 0x61, 0x6c, 0x20, 0x74, 0x68, 0x72, 0x65, 0x61, 0x64, 0x20, 0x25, 0x64
        /*0030*/ 	.byte	0x21, 0x0a, 0x00
.L_0:


//--------------------- .nv.shared.reserved.0     --------------------------
	.section	.nv.shared.reserved.0,"aw",@nobits
	.weak		__nv_reservedSMEM_offset_0_alias
	.size		__nv_reservedSMEM_offset_0_alias, 0, 64
	.other		__nv_reservedSMEM_offset_0_alias,@"STO_CUDA_RESERVED_SHARED STV_DEFAULT"
__nv_reservedSMEM_offset_0_alias:
	.zero		0
	.zero		64


//--------------------- .nv.constant0._Z14hello_from_gpuv --------------------------
	.section	.nv.constant0._Z14hello_from_gpuv,"a",@progbits
	.sectionflags	@""
	.align	4
.nv.constant0._Z14hello_from_gpuv:
	.zero		896


//--------------------- SYMBOLS --------------------------

	.type		.nv.reservedSmem.offset0,@object
	.size		.nv.reservedSmem.offset0,0x4
	.type		vprintf,@function
